	.headerflags	@"EF_CUDA_TEXMODE_UNIFIED EF_CUDA_64BIT_ADDRESS EF_CUDA_ACCELERATORS EF_CUDA_SM90 EF_CUDA_VIRTUAL_SM(EF_CUDA_SM90)"
	.elftype	@"ET_EXEC"


//--------------------- .nv.info                  --------------------------
	.section	.nv.info,"",@"SHT_CUDA_INFO"
	.align	4


	//----- nvinfo : EIATTR_REGCOUNT
	.align		4
        /*0000*/ 	.byte	0x04, 0x2f
        /*0002*/ 	.short	(.L_1 - .L_0)
	.align		4
.L_0:
        /*0004*/ 	.word	index@(triton_poi_fused_convolution_mean_relu_13)
        /*0008*/ 	.word	0x0000000e


	//----- nvinfo : EIATTR_MIN_STACK_SIZE
	.align		4
.L_1:
        /*000c*/ 	.byte	0x04, 0x12
        /*000e*/ 	.short	(.L_3 - .L_2)
	.align		4
.L_2:
        /*0010*/ 	.word	index@(triton_poi_fused_convolution_mean_relu_13)
        /*0014*/ 	.word	0x00000000


	//----- nvinfo : EIATTR_FRAME_SIZE
	.align		4
.L_3:
        /*0018*/ 	.byte	0x04, 0x11
        /*001a*/ 	.short	(.L_5 - .L_4)
	.align		4
.L_4:
        /*001c*/ 	.word	index@(triton_poi_fused_convolution_mean_relu_13)
        /*0020*/ 	.word	0x00000000


	//----- nvinfo : EIATTR_MIN_STACK_SIZE
	.align		4
.L_5:
        /*0024*/ 	.byte	0x04, 0x12
        /*0026*/ 	.short	(.L_7 - .L_6)
	.align		4
.L_6:
        /*0028*/ 	.word	index@(triton_poi_fused_convolution_mean_relu_13)
        /*002c*/ 	.word	0x00000000
.L_7:


//--------------------- .nv.info.triton_poi_fused_convolution_mean_relu_13 --------------------------
	.section	.nv.info.triton_poi_fused_convolution_mean_relu_13,"",@"SHT_CUDA_INFO"
	.sectionflags	@""
	.align	4


	//----- nvinfo : EIATTR_CUDA_API_VERSION
	.align		4
        /*0000*/ 	.byte	0x04, 0x37
        /*0002*/ 	.short	(.L_9 - .L_8)
.L_8:
        /*0004*/ 	.word	0x0000007c


	//----- nvinfo : EIATTR_KPARAM_INFO
	.align		4
.L_9:
        /*0008*/ 	.byte	0x04, 0x17
        /*000a*/ 	.short	(.L_11 - .L_10)
.L_10:
        /*000c*/ 	.word	0x00000000
        /*0010*/ 	.short	0x0003
        /*0012*/ 	.short	0x0018
        /*0014*/ 	.byte	0x00, 0xf0, 0x11, 0x00


	//----- nvinfo : EIATTR_KPARAM_INFO
	.align		4
.L_11:
        /*0018*/ 	.byte	0x04, 0x17
        /*001a*/ 	.short	(.L_13 - .L_12)
.L_12:
        /*001c*/ 	.word	0x00000000
        /*0020*/ 	.short	0x0002
        /*0022*/ 	.short	0x0010
        /*0024*/ 	.byte	0x00, 0xf4, 0x21, 0x00


	//----- nvinfo : EIATTR_KPARAM_INFO
	.align		4
.L_13:
        /*0028*/ 	.byte	0x04, 0x17
        /*002a*/ 	.short	(.L_15 - .L_14)
.L_14:
        /*002c*/ 	.word	0x00000000
        /*0030*/ 	.short	0x0001
        /*0032*/ 	.short	0x0008
        /*0034*/ 	.byte	0x00, 0xf4, 0x21, 0x00


	//----- nvinfo : EIATTR_KPARAM_INFO
	.align		4
.L_15:
        /*0038*/ 	.byte	0x04, 0x17
        /*003a*/ 	.short	(.L_17 - .L_16)
.L_16:
        /*003c*/ 	.word	0x00000000
        /*0040*/ 	.short	0x0000
        /*0042*/ 	.short	0x0000
        /*0044*/ 	.byte	0x00, 0xf4, 0x21, 0x00


	//----- nvinfo : EIATTR_SPARSE_MMA_MASK
	.align		4
.L_17:
        /*0048*/ 	.byte	0x03, 0x50
        /*004a*/ 	.short	0x0000


	//----- nvinfo : EIATTR_MAXREG_COUNT
	.align		4
        /*004c*/ 	.byte	0x03, 0x1b
        /*004e*/ 	.short	0x00ff


	//----- nvinfo : EIATTR_EXIT_INSTR_OFFSETS
	.align		4
        /*0050*/ 	.byte	0x04, 0x1c
        /*0052*/ 	.short	(.L_19 - .L_18)


	//   ....[0]....
.L_18:
        /*0054*/ 	.word	0x000001a0


	//   ....[1]....
        /*0058*/ 	.word	0x000001c0


	//----- nvinfo : EIATTR_REQNTID
	.align		4
.L_19:
        /*005c*/ 	.byte	0x04, 0x10
        /*005e*/ 	.short	(.L_21 - .L_20)
.L_20:
        /*0060*/ 	.word	0x00000080
        /*0064*/ 	.word	0x00000001
        /*0068*/ 	.word	0x00000001


	//----- nvinfo : EIATTR_CBANK_PARAM_SIZE
	.align		4
.L_21:
        /*006c*/ 	.byte	0x03, 0x19
        /*006e*/ 	.short	0x001c


	//----- nvinfo : EIATTR_PARAM_CBANK
	.align		4
        /*0070*/ 	.byte	0x04, 0x0a
        /*0072*/ 	.short	(.L_23 - .L_22)
	.align		4
.L_22:
        /*0074*/ 	.word	index@(.nv.constant0.triton_poi_fused_convolution_mean_relu_13)
        /*0078*/ 	.short	0x0210
        /*007a*/ 	.short	0x001c


	//----- nvinfo : EIATTR_SW_WAR
	.align		4
.L_23:
        /*007c*/ 	.byte	0x04, 0x36
        /*007e*/ 	.short	(.L_25 - .L_24)
.L_24:
        /*0080*/ 	.word	0x00000008
.L_25:


//--------------------- .nv.callgraph             --------------------------
	.section	.nv.callgraph,"",@"SHT_CUDA_CALLGRAPH"
	.align	4
	.sectionentsize	8
	.align		4
        /*0000*/ 	.word	0x00000000
	.align		4
        /*0004*/ 	.word	0xffffffff
	.align		4
        /*0008*/ 	.word	0x00000000
	.align		4
        /*000c*/ 	.word	0xfffffffe
	.align		4
        /*0010*/ 	.word	0x00000000
	.align		4
        /*0014*/ 	.word	0xfffffffd
	.align		4
        /*0018*/ 	.word	0x00000000
	.align		4
        /*001c*/ 	.word	0xfffffffc


//--------------------- .text.triton_poi_fused_convolution_mean_relu_13 --------------------------
	.section	.text.triton_poi_fused_convolution_mean_relu_13,"ax",@progbits
	.align	128
        .global         triton_poi_fused_convolution_mean_relu_13
        .type           triton_poi_fused_convolution_mean_relu_13,@function
        .size           triton_poi_fused_convolution_mean_relu_13,(.L_x_1 - triton_poi_fused_convolution_mean_relu_13)
        .other          triton_poi_fused_convolution_mean_relu_13,@"STO_CUDA_ENTRY STV_DEFAULT"
triton_poi_fused_convolution_mean_relu_13:
.text.triton_poi_fused_convolution_mean_relu_13:
[----:B------:R-:W0:Y:S02]  /*0000*/  LDC R1, c[0x0][0x28] ;  /* 0x00000a00ff017b82 */ /* 0x000e240000000800 */
[----:B------:R-:W1:Y:S01]  /*0010*/  S2R R0, SR_TID.X ;  /* 0x0000000000007919 */ /* 0x000e620000002100 */
[----:B------:R-:W2:Y:S01]  /*0020*/  LDC.64 R4, c[0x0][0x218] ;  /* 0x00008600ff047b82 */ /* 0x000ea20000000a00 */
[----:B------:R-:W-:Y:S01]  /*0030*/  IMAD.MOV.U32 R11, RZ, RZ, RZ ;  /* 0x000000ffff0b7224 */ /* 0x000fe200078e00ff */
[----:B------:R-:W-:Y:S01]  /*0040*/  ULDC.64 UR4, c[0x0][0x208] ;  /* 0x0000820000047ab9 */ /* 0x000fe20000000a00 */
[----:B------:R-:W3:Y:S05]  /*0050*/  S2R R9, SR_CTAID.X ;  /* 0x0000000000097919 */ /* 0x000eea0000002500 */
[----:B------:R-:W4:Y:S01]  /*0060*/  LDC.64 R2, c[0x0][0x210] ;  /* 0x00008400ff027b82 */ /* 0x000f220000000a00 */
[----:B-1----:R-:W-:-:S02]  /*0070*/  LOP3.LUT R0, R0, 0x7f, RZ, 0xc0, !PT ;  /* 0x0000007f00007812 */ /* 0x002fc400078ec0ff */
[----:B---3--:R-:W-:-:S03]  /*0080*/  SHF.R.S32.HI R6, RZ, 0x18, R9 ;  /* 0x00000018ff067819 */ /* 0x008fc60000011409 */
[----:B------:R-:W-:Y:S01]  /*0090*/  IMAD R9, R9, 0x80, R0 ;  /* 0x0000008009097824 */ /* 0x000fe200078e0200 */
[----:B------:R-:W-:-:S03]  /*00a0*/  SGXT R0, R6, 0x1 ;  /* 0x000000010600781a */ /* 0x000fc60000000200 */
[C---:B----4-:R-:W-:Y:S01]  /*00b0*/  IMAD.WIDE R2, R9.reuse, 0x4, R2 ;  /* 0x0000000409027825 */ /* 0x050fe200078e0202 */
[----:B------:R-:W-:Y:S02]  /*00c0*/  ISETP.GE.AND P1, PT, R9, 0x400, PT ;  /* 0x000004000900780c */ /* 0x000fe40003f26270 */
[----:B------:R-:W-:-:S04]  /*00d0*/  LEA.HI R0, R0, R9, RZ, 0x8 ;  /* 0x0000000900007211 */ /* 0x000fc800078f40ff */
[----:B------:R-:W-:-:S05]  /*00e0*/  LOP3.LUT R0, R0, 0xffffff00, RZ, 0xc0, !PT ;  /* 0xffffff0000007812 */ /* 0x000fca00078ec0ff */
[----:B------:R-:W-:Y:S02]  /*00f0*/  IMAD.IADD R7, R9, 0x1, -R0 ;  /* 0x0000000109077824 */ /* 0x000fe400078e0a00 */
[----:B------:R-:W-:Y:S02]  /*0100*/  IMAD.MOV.U32 R0, RZ, RZ, RZ ;  /* 0x000000ffff007224 */ /* 0x000fe400078e00ff */
[----:B--2---:R-:W-:Y:S02]  /*0110*/  IMAD.WIDE R4, R7, 0x4, R4 ;  /* 0x0000000407047825 */ /* 0x004fe400078e0204 */
[----:B------:R-:W1:Y:S02]  /*0120*/  LDC.64 R6, c[0x0][0x220] ;  /* 0x00008800ff067b82 */ /* 0x000e640000000a00 */
[----:B------:R-:W2:Y:S04]  /*0130*/  @!P1 LDG.E R0, desc[UR4][R2.64] ;  /* 0x0000000402009981 */ /* 0x000ea8000c1e1900 */
[----:B------:R-:W2:Y:S01]  /*0140*/  @!P1 LDG.E.EL R11, desc[UR4][R4.64] ;  /* 0x00000004040b9981 */ /* 0x000ea2000c2e1900 */
[----:B-1----:R-:W-:-:S04]  /*0150*/  IMAD.WIDE R6, R9, 0x4, R6 ;  /* 0x0000000409067825 */ /* 0x002fc800078e0206 */
[----:B--2---:R-:W-:Y:S01]  /*0160*/  FADD R8, R11, R0 ;  /* 0x000000000b087221 */ /* 0x004fe20000000000 */
[----:B------:R-:W-:-:S04]  /*0170*/  FSETP.GEU.AND P0, PT, R0, -R11, PT ;  /* 0x8000000b0000720b */ /* 0x000fc80003f0e000 */
[----:B------:R-:W-:-:S05]  /*0180*/  FSEL R11, R8, RZ, P0 ;  /* 0x000000ff080b7208 */ /* 0x000fca0000000000 */
[----:B------:R1:W-:Y:S01]  /*0190*/  @!P1 STG.E desc[UR4][R2.64], R11 ;  /* 0x0000000b02009986 */ /* 0x0003e2000c101904 */
[----:B------:R-:W-:Y:S05]  /*01a0*/  @P1 EXIT ;  /* 0x000000000000194d */ /* 0x000fea0003800000 */
[----:B------:R-:W-:Y:S01]  /*01b0*/  STG.E desc[UR4][R6.64], R11 ;  /* 0x0000000b06007986 */ /* 0x000fe2000c101904 */
[----:B------:R-:W-:Y:S05]  /*01c0*/  EXIT ;  /* 0x000000000000794d */ /* 0x000fea0003800000 */
.L_x_0:
[----:B------:R-:W-:-:S00]  /*01d0*/  BRA `(.L_x_0) ;  /* 0xfffffffc00fc7947 */ /* 0x000fc0000383ffff */
[----:B------:R-:W-:-:S00]  /*01e0*/  NOP ;  /* 0x0000000000007918 */ /* 0x000fc00000000000 */
        /* <DEDUP_REMOVED lines=9> */
.L_x_1:


//--------------------- .nv.constant0.triton_poi_fused_convolution_mean_relu_13 --------------------------
	.section	.nv.constant0.triton_poi_fused_convolution_mean_relu_13,"a",@progbits
	.sectionflags	@""
	.align	4
.nv.constant0.triton_poi_fused_convolution_mean_relu_13:
	.zero		556
